//
// Generated by NVIDIA NVVM Compiler
//
// Compiler Build ID: CL-36424714
// Cuda compilation tools, release 13.0, V13.0.88
// Based on NVVM 20.0.0
//

.version 9.0
.target sm_100
.address_size 64

	// .globl	_Z9mseKernelPfS_S_i
.extern .shared .align 16 .b8 shared_data[];

.visible .entry _Z9mseKernelPfS_S_i(
	.param .u64 .ptr .align 1 _Z9mseKernelPfS_S_i_param_0,
	.param .u64 .ptr .align 1 _Z9mseKernelPfS_S_i_param_1,
	.param .u64 .ptr .align 1 _Z9mseKernelPfS_S_i_param_2,
	.param .u32 _Z9mseKernelPfS_S_i_param_3
)
{
	.reg .pred 	%p<2>;
	.reg .b32 	%r<6>;
	.reg .b32 	%f<5>;
	.reg .b64 	%rd<11>;

	ld.param.u64 	%rd1, [_Z9mseKernelPfS_S_i_param_0];
	ld.param.u64 	%rd2, [_Z9mseKernelPfS_S_i_param_1];
	ld.param.u64 	%rd3, [_Z9mseKernelPfS_S_i_param_2];
	ld.param.u32 	%r2, [_Z9mseKernelPfS_S_i_param_3];
	mov.u32 	%r3, %ctaid.x;
	mov.u32 	%r4, %ntid.x;
	mov.u32 	%r5, %tid.x;
	mad.lo.s32 	%r1, %r3, %r4, %r5;
	setp.ge.s32 	%p1, %r1, %r2;
	@%p1 bra 	$L__BB0_2;
	cvta.to.global.u64 	%rd4, %rd1;
	cvta.to.global.u64 	%rd5, %rd2;
	cvta.to.global.u64 	%rd6, %rd3;
	mul.wide.s32 	%rd7, %r1, 4;
	add.s64 	%rd8, %rd4, %rd7;
	ld.global.f32 	%f1, [%rd8];
	add.s64 	%rd9, %rd5, %rd7;
	ld.global.f32 	%f2, [%rd9];
	sub.f32 	%f3, %f1, %f2;
	mul.f32 	%f4, %f3, %f3;
	add.s64 	%rd10, %rd6, %rd7;
	st.global.f32 	[%rd10], %f4;
$L__BB0_2:
	ret;

}
	// .globl	_Z9reduceSumPfS_i
.visible .entry _Z9reduceSumPfS_i(
	.param .u64 .ptr .align 1 _Z9reduceSumPfS_i_param_0,
	.param .u64 .ptr .align 1 _Z9reduceSumPfS_i_param_1,
	.param .u32 _Z9reduceSumPfS_i_param_2
)
{
	.reg .pred 	%p<6>;
	.reg .b32 	%r<14>;
	.reg .b32 	%f<12>;
	.reg .b64 	%rd<7>;

	ld.param.u64 	%rd1, [_Z9reduceSumPfS_i_param_0];
	ld.param.u64 	%rd2, [_Z9reduceSumPfS_i_param_1];
	ld.param.u32 	%r7, [_Z9reduceSumPfS_i_param_2];
	mov.u32 	%r1, %tid.x;
	mov.u32 	%r8, %ctaid.x;
	mov.u32 	%r13, %ntid.x;
	mad.lo.s32 	%r3, %r8, %r13, %r1;
	setp.ge.s32 	%p1, %r3, %r7;
	mov.f32 	%f11, 0f00000000;
	@%p1 bra 	$L__BB1_2;
	cvta.to.global.u64 	%rd3, %rd1;
	mul.wide.s32 	%rd4, %r3, 4;
	add.s64 	%rd5, %rd3, %rd4;
	ld.global.f32 	%f11, [%rd5];
$L__BB1_2:
	shl.b32 	%r9, %r1, 2;
	mov.u32 	%r10, shared_data;
	add.s32 	%r4, %r10, %r9;
	st.shared.f32 	[%r4], %f11;
	bar.sync 	0;
	setp.lt.u32 	%p2, %r13, 2;
	@%p2 bra 	$L__BB1_6;
$L__BB1_3:
	shr.u32 	%r6, %r13, 1;
	setp.ge.u32 	%p3, %r1, %r6;
	@%p3 bra 	$L__BB1_5;
	shl.b32 	%r11, %r6, 2;
	add.s32 	%r12, %r4, %r11;
	ld.shared.f32 	%f4, [%r12];
	ld.shared.f32 	%f5, [%r4];
	add.f32 	%f6, %f4, %f5;
	st.shared.f32 	[%r4], %f6;
$L__BB1_5:
	bar.sync 	0;
	setp.gt.u32 	%p4, %r13, 3;
	mov.u32 	%r13, %r6;
	@%p4 bra 	$L__BB1_3;
$L__BB1_6:
	setp.ne.s32 	%p5, %r1, 0;
	@%p5 bra 	$L__BB1_8;
	ld.shared.f32 	%f7, [shared_data];
	cvt.rn.f32.s32 	%f8, %r7;
	div.rn.f32 	%f9, %f7, %f8;
	cvta.to.global.u64 	%rd6, %rd2;
	atom.global.add.f32 	%f10, [%rd6], %f9;
$L__BB1_8:
	ret;

}


// ===== COMPILED SASS (sm_100) =====

	.target	sm_100

	.elftype	@"ET_EXEC"


//--------------------- .note.nv.tkinfo           --------------------------
	.section	.note.nv.tkinfo,"",@"SHT_NOTE"
	.sectionflags	@"SHF_NOTE_NV_TKINFO"
	.tkinfo
        /*0018*/ 	.word	0x00000002
        /*0030*/ 	.string	""
        /*0030*/ 	.string	"ptxas"
        /*0030*/ 	.string	"Cuda compilation tools, release 13.0, V13.0.88"
        /*0030*/ 	.string	"Build cuda_13.0.r13.0/compiler.36424714_0"
        /*0030*/ 	.string	"-arch sm_100 -m 64 "



//--------------------- .note.nv.cuinfo           --------------------------
	.section	.note.nv.cuinfo,"",@"SHT_NOTE"
	.sectionflags	@"SHF_NOTE_NV_CUINFO"
        /*0018*/ 	.short	0x0002
        /*001a*/ 	.short	0x0064
        /*001c*/ 	.short	0x0082
	.zero		2


//--------------------- .nv.info                  --------------------------
	.section	.nv.info,"",@"SHT_CUDA_INFO"
	.align	4


	//----- nvinfo : EIATTR_REGCOUNT
	.align		4
        /*0000*/ 	.byte	0x04, 0x2f
        /*0002*/ 	.short	(.L_1 - .L_0)
	.align		4
.L_0:
        /*0004*/ 	.word	index@(_Z9mseKernelPfS_S_i)
        /*0008*/ 	.word	0x0000000c


	//----- nvinfo : EIATTR_FRAME_SIZE
	.align		4
.L_1:
        /*000c*/ 	.byte	0x04, 0x11
        /*000e*/ 	.short	(.L_3 - .L_2)
	.align		4
.L_2:
        /*0010*/ 	.word	index@(_Z9mseKernelPfS_S_i)
        /*0014*/ 	.word	0x00000000


	//----- nvinfo : EIATTR_REGCOUNT
	.align		4
.L_3:
        /*0018*/ 	.byte	0x04, 0x2f
        /*001a*/ 	.short	(.L_5 - .L_4)
	.align		4
.L_4:
        /*001c*/ 	.word	index@(_Z9reduceSumPfS_i)
        /*0020*/ 	.word	0x0000000e


	//----- nvinfo : EIATTR_FRAME_SIZE
	.align		4
.L_5:
        /*0024*/ 	.byte	0x04, 0x11
        /*0026*/ 	.short	(.L_7 - .L_6)
	.align		4
.L_6:
        /*0028*/ 	.word	index@($__internal_0_$__cuda_sm3x_div_rn_noftz_f32_slowpath)
        /*002c*/ 	.word	0x00000000


	//----- nvinfo : EIATTR_FRAME_SIZE
	.align		4
.L_7:
        /*0030*/ 	.byte	0x04, 0x11
        /*0032*/ 	.short	(.L_9 - .L_8)
	.align		4
.L_8:
        /*0034*/ 	.word	index@(_Z9reduceSumPfS_i)
        /*0038*/ 	.word	0x00000000


	//----- nvinfo : EIATTR_MIN_STACK_SIZE
	.align		4
.L_9:
        /*003c*/ 	.byte	0x04, 0x12
        /*003e*/ 	.short	(.L_11 - .L_10)
	.align		4
.L_10:
        /*0040*/ 	.word	index@(_Z9reduceSumPfS_i)
        /*0044*/ 	.word	0x00000000


	//----- nvinfo : EIATTR_MIN_STACK_SIZE
	.align		4
.L_11:
        /*0048*/ 	.byte	0x04, 0x12
        /*004a*/ 	.short	(.L_13 - .L_12)
	.align		4
.L_12:
        /*004c*/ 	.word	index@(_Z9mseKernelPfS_S_i)
        /*0050*/ 	.word	0x00000000
.L_13:


//--------------------- .nv.compat                --------------------------
	.section	.nv.compat,"",@"SHT_CUDA_COMPAT_INFO"
	.align	4
        /*0000*/ 	.byte	0x02, 0x09, 0x00, 0x00, 0x02, 0x02, 0x01, 0x00, 0x02, 0x05, 0x05, 0x00, 0x03, 0x07, 0x01, 0x01
        /*0010*/ 	.byte	0x02, 0x03, 0x00, 0x00, 0x02, 0x06, 0x01, 0x00, 0x04, 0x0b, 0x08, 0x00, 0x01, 0x00, 0x00, 0x00
        /*0020*/ 	.byte	0x00, 0x00, 0x00, 0x00


//--------------------- .nv.info._Z9reduceSumPfS_i --------------------------
	.section	.nv.info._Z9reduceSumPfS_i,"",@"SHT_CUDA_INFO"
	.sectionflags	@""
	.align	4


	//----- nvinfo : EIATTR_CUDA_API_VERSION
	.align		4
        /*0000*/ 	.byte	0x04, 0x37
        /*0002*/ 	.short	(.L_15 - .L_14)
.L_14:
        /*0004*/ 	.word	0x00000082


	//----- nvinfo : EIATTR_KPARAM_INFO
	.align		4
.L_15:
        /*0008*/ 	.byte	0x04, 0x17
        /*000a*/ 	.short	(.L_17 - .L_16)
.L_16:
        /*000c*/ 	.word	0x00000000
        /*0010*/ 	.short	0x0002
        /*0012*/ 	.short	0x0010
        /*0014*/ 	.byte	0x00, 0xf0, 0x11, 0x00


	//----- nvinfo : EIATTR_KPARAM_INFO
	.align		4
.L_17:
        /*0018*/ 	.byte	0x04, 0x17
        /*001a*/ 	.short	(.L_19 - .L_18)
.L_18:
        /*001c*/ 	.word	0x00000000
        /*0020*/ 	.short	0x0001
        /*0022*/ 	.short	0x0008
        /*0024*/ 	.byte	0x00, 0xf5, 0x21, 0x00


	//----- nvinfo : EIATTR_KPARAM_INFO
	.align		4
.L_19:
        /*0028*/ 	.byte	0x04, 0x17
        /*002a*/ 	.short	(.L_21 - .L_20)
.L_20:
        /*002c*/ 	.word	0x00000000
        /*0030*/ 	.short	0x0000
        /*0032*/ 	.short	0x0000
        /*0034*/ 	.byte	0x00, 0xf5, 0x21, 0x00


	//----- nvinfo : EIATTR_SPARSE_MMA_MASK
	.align		4
.L_21:
        /*0038*/ 	.byte	0x03, 0x50
        /*003a*/ 	.short	0x0000


	//----- nvinfo : EIATTR_MAXREG_COUNT
	.align		4
        /*003c*/ 	.byte	0x03, 0x1b
        /*003e*/ 	.short	0x00ff


	//----- nvinfo : EIATTR_NUM_BARRIERS
	.align		4
        /*0040*/ 	.byte	0x02, 0x4c
        /*0042*/ 	.byte	0x01
	.zero		1


	//----- nvinfo : EIATTR_MERCURY_ISA_VERSION
	.align		4
        /*0044*/ 	.byte	0x03, 0x5f
        /*0046*/ 	.short	0x0101


	//----- nvinfo : EIATTR_VRC_CTA_INIT_COUNT
	.align		4
        /*0048*/ 	.byte	0x02, 0x4a
	.zero		1
	.zero		1


	//----- nvinfo : EIATTR_EXIT_INSTR_OFFSETS
	.align		4
        /*004c*/ 	.byte	0x04, 0x1c
        /*004e*/ 	.short	(.L_23 - .L_22)


	//   ....[0]....
.L_22:
        /*0050*/ 	.word	0x00000200


	//   ....[1]....
        /*0054*/ 	.word	0x00000330


	//----- nvinfo : EIATTR_CRS_STACK_SIZE
	.align		4
.L_23:
        /*0058*/ 	.byte	0x04, 0x1e
        /*005a*/ 	.short	(.L_25 - .L_24)
.L_24:
        /*005c*/ 	.word	0x00000000


	//----- nvinfo : EIATTR_CBANK_PARAM_SIZE
	.align		4
.L_25:
        /*0060*/ 	.byte	0x03, 0x19
        /*0062*/ 	.short	0x0014


	//----- nvinfo : EIATTR_PARAM_CBANK
	.align		4
        /*0064*/ 	.byte	0x04, 0x0a
        /*0066*/ 	.short	(.L_27 - .L_26)
	.align		4
.L_26:
        /*0068*/ 	.word	index@(.nv.constant0._Z9reduceSumPfS_i)
        /*006c*/ 	.short	0x0380
        /*006e*/ 	.short	0x0014


	//----- nvinfo : EIATTR_SW_WAR
	.align		4
.L_27:
        /*0070*/ 	.byte	0x04, 0x36
        /*0072*/ 	.short	(.L_29 - .L_28)
.L_28:
        /*0074*/ 	.word	0x00000008
.L_29:


//--------------------- .nv.info._Z9mseKernelPfS_S_i --------------------------
	.section	.nv.info._Z9mseKernelPfS_S_i,"",@"SHT_CUDA_INFO"
	.sectionflags	@""
	.align	4


	//----- nvinfo : EIATTR_CUDA_API_VERSION
	.align		4
        /*0000*/ 	.byte	0x04, 0x37
        /*0002*/ 	.short	(.L_31 - .L_30)
.L_30:
        /*0004*/ 	.word	0x00000082


	//----- nvinfo : EIATTR_KPARAM_INFO
	.align		4
.L_31:
        /*0008*/ 	.byte	0x04, 0x17
        /*000a*/ 	.short	(.L_33 - .L_32)
.L_32:
        /*000c*/ 	.word	0x00000000
        /*0010*/ 	.short	0x0003
        /*0012*/ 	.short	0x0018
        /*0014*/ 	.byte	0x00, 0xf0, 0x11, 0x00


	//----- nvinfo : EIATTR_KPARAM_INFO
	.align		4
.L_33:
        /*0018*/ 	.byte	0x04, 0x17
        /*001a*/ 	.short	(.L_35 - .L_34)
.L_34:
        /*001c*/ 	.word	0x00000000
        /*0020*/ 	.short	0x0002
        /*0022*/ 	.short	0x0010
        /*0024*/ 	.byte	0x00, 0xf5, 0x21, 0x00


	//----- nvinfo : EIATTR_KPARAM_INFO
	.align		4
.L_35:
        /*0028*/ 	.byte	0x04, 0x17
        /*002a*/ 	.short	(.L_37 - .L_36)
.L_36:
        /*002c*/ 	.word	0x00000000
        /*0030*/ 	.short	0x0001
        /*0032*/ 	.short	0x0008
        /*0034*/ 	.byte	0x00, 0xf5, 0x21, 0x00


	//----- nvinfo : EIATTR_KPARAM_INFO
	.align		4
.L_37:
        /*0038*/ 	.byte	0x04, 0x17
        /*003a*/ 	.short	(.L_39 - .L_38)
.L_38:
        /*003c*/ 	.word	0x00000000
        /*0040*/ 	.short	0x0000
        /*0042*/ 	.short	0x0000
        /*0044*/ 	.byte	0x00, 0xf5, 0x21, 0x00


	//----- nvinfo : EIATTR_SPARSE_MMA_MASK
	.align		4
.L_39:
        /*0048*/ 	.byte	0x03, 0x50
        /*004a*/ 	.short	0x0000


	//----- nvinfo : EIATTR_MAXREG_COUNT
	.align		4
        /*004c*/ 	.byte	0x03, 0x1b
        /*004e*/ 	.short	0x00ff


	//----- nvinfo : EIATTR_MERCURY_ISA_VERSION
	.align		4
        /*0050*/ 	.byte	0x03, 0x5f
        /*0052*/ 	.short	0x0101


	//----- nvinfo : EIATTR_VRC_CTA_INIT_COUNT
	.align		4
        /*0054*/ 	.byte	0x02, 0x4a
	.zero		1
	.zero		1


	//----- nvinfo : EIATTR_EXIT_INSTR_OFFSETS
	.align		4
        /*0058*/ 	.byte	0x04, 0x1c
        /*005a*/ 	.short	(.L_41 - .L_40)


	//   ....[0]....
.L_40:
        /*005c*/ 	.word	0x00000070


	//   ....[1]....
        /*0060*/ 	.word	0x00000140


	//----- nvinfo : EIATTR_CBANK_PARAM_SIZE
	.align		4
.L_41:
        /*0064*/ 	.byte	0x03, 0x19
        /*0066*/ 	.short	0x001c


	//----- nvinfo : EIATTR_PARAM_CBANK
	.align		4
        /*0068*/ 	.byte	0x04, 0x0a
        /*006a*/ 	.short	(.L_43 - .L_42)
	.align		4
.L_42:
        /*006c*/ 	.word	index@(.nv.constant0._Z9mseKernelPfS_S_i)
        /*0070*/ 	.short	0x0380
        /*0072*/ 	.short	0x001c


	//----- nvinfo : EIATTR_SW_WAR
	.align		4
.L_43:
        /*0074*/ 	.byte	0x04, 0x36
        /*0076*/ 	.short	(.L_45 - .L_44)
.L_44:
        /*0078*/ 	.word	0x00000008
.L_45:


//--------------------- .nv.callgraph             --------------------------
	.section	.nv.callgraph,"",@"SHT_CUDA_CALLGRAPH"
	.align	4
	.sectionentsize	8
	.align		4
        /*0000*/ 	.word	0x00000000
	.align		4
        /*0004*/ 	.word	0xffffffff
	.align		4
        /*0008*/ 	.word	0x00000000
	.align		4
        /*000c*/ 	.word	0xfffffffe
	.align		4
        /*0010*/ 	.word	0x00000000
	.align		4
        /*0014*/ 	.word	0xfffffffd
	.align		4
        /*0018*/ 	.word	0x00000000
	.align		4
        /*001c*/ 	.word	0xfffffffc


//--------------------- .text._Z9reduceSumPfS_i   --------------------------
	.section	.text._Z9reduceSumPfS_i,"ax",@progbits
	.align	128
        .global         _Z9reduceSumPfS_i
        .type           _Z9reduceSumPfS_i,@function
        .size           _Z9reduceSumPfS_i,(.L_x_13 - _Z9reduceSumPfS_i)
        .other          _Z9reduceSumPfS_i,@"STO_CUDA_ENTRY STV_DEFAULT"
_Z9reduceSumPfS_i:
.text._Z9reduceSumPfS_i:
[----:B------:R-:W-:Y:S01]  /*0000*/  LDC R1, c[0x0][0x37c] ;  /* 0x0000df00ff017b82 */ /* 0x000fe20000000800 */
[----:B------:R-:W0:Y:S07]  /*0010*/  S2R R7, SR_TID.X ;  /* 0x0000000000077919 */ /* 0x000e2e0000002100 */
[----:B------:R-:W0:Y:S01]  /*0020*/  S2UR UR4, SR_CTAID.X ;  /* 0x00000000000479c3 */ /* 0x000e220000002500 */
[----:B------:R-:W1:Y:S01]  /*0030*/  LDCU UR5, c[0x0][0x390] ;  /* 0x00007200ff0577ac */ /* 0x000e620008000800 */
[----:B------:R-:W-:Y:S01]  /*0040*/  IMAD.MOV.U32 R4, RZ, RZ, RZ ;  /* 0x000000ffff047224 */ /* 0x000fe200078e00ff */
[----:B------:R-:W2:Y:S05]  /*0050*/  LDCU.64 UR6, c[0x0][0x358] ;  /* 0x00006b00ff0677ac */ /* 0x000eaa0008000a00 */
[----:B------:R-:W0:Y:S02]  /*0060*/  LDC R0, c[0x0][0x360] ;  /* 0x0000d800ff007b82 */ /* 0x000e240000000800 */
[----:B0-----:R-:W-:-:S05]  /*0070*/  IMAD R5, R0, UR4, R7 ;  /* 0x0000000400057c24 */ /* 0x001fca000f8e0207 */
[----:B-1----:R-:W-:-:S13]  /*0080*/  ISETP.GE.AND P0, PT, R5, UR5, PT ;  /* 0x0000000505007c0c */ /* 0x002fda000bf06270 */
[----:B------:R-:W0:Y:S02]  /*0090*/  @!P0 LDC.64 R2, c[0x0][0x380] ;  /* 0x0000e000ff028b82 */ /* 0x000e240000000a00 */
[----:B0-----:R-:W-:-:S05]  /*00a0*/  @!P0 IMAD.WIDE R2, R5, 0x4, R2 ;  /* 0x0000000405028825 */ /* 0x001fca00078e0202 */
[----:B--2---:R-:W2:Y:S01]  /*00b0*/  @!P0 LDG.E R4, desc[UR6][R2.64] ;  /* 0x0000000602048981 */ /* 0x004ea2000c1e1900 */
[----:B------:R-:W0:Y:S01]  /*00c0*/  S2UR UR5, SR_CgaCtaId ;  /* 0x00000000000579c3 */ /* 0x000e220000008800 */
[----:B------:R-:W-:Y:S01]  /*00d0*/  UMOV UR4, 0x400 ;  /* 0x0000040000047882 */ /* 0x000fe20000000000 */
[----:B------:R-:W-:Y:S02]  /*00e0*/  ISETP.GE.U32.AND P1, PT, R0, 0x2, PT ;  /* 0x000000020000780c */ /* 0x000fe40003f26070 */
[----:B------:R-:W-:Y:S01]  /*00f0*/  ISETP.NE.AND P0, PT, R7, RZ, PT ;  /* 0x000000ff0700720c */ /* 0x000fe20003f05270 */
[----:B0-----:R-:W-:-:S06]  /*0100*/  ULEA UR4, UR5, UR4, 0x18 ;  /* 0x0000000405047291 */ /* 0x001fcc000f8ec0ff */
[----:B------:R-:W-:-:S05]  /*0110*/  LEA R5, R7, UR4, 0x2 ;  /* 0x0000000407057c11 */ /* 0x000fca000f8e10ff */
[----:B--2---:R0:W-:Y:S01]  /*0120*/  STS [R5], R4 ;  /* 0x0000000405007388 */ /* 0x0041e20000000800 */
[----:B------:R-:W-:Y:S06]  /*0130*/  BAR.SYNC.DEFER_BLOCKING 0x0 ;  /* 0x0000000000007b1d */ /* 0x000fec0000010000 */
[----:B------:R-:W-:Y:S05]  /*0140*/  @!P1 BRA `(.L_x_0) ;  /* 0x00000000002c9947 */ /* 0x000fea0003800000 */
.L_x_1:
[----:B------:R-:W-:-:S04]  /*0150*/  SHF.R.U32.HI R6, RZ, 0x1, R0 ;  /* 0x00000001ff067819 */ /* 0x000fc80000011600 */
[----:B------:R-:W-:-:S13]  /*0160*/  ISETP.GE.U32.AND P1, PT, R7, R6, PT ;  /* 0x000000060700720c */ /* 0x000fda0003f26070 */
[----:B------:R-:W-:Y:S01]  /*0170*/  @!P1 IMAD R2, R6, 0x4, R5 ;  /* 0x0000000406029824 */ /* 0x000fe200078e0205 */
[----:B------:R-:W-:Y:S05]  /*0180*/  @!P1 LDS R3, [R5] ;  /* 0x0000000005039984 */ /* 0x000fea0000000800 */
[----:B------:R-:W0:Y:S02]  /*0190*/  @!P1 LDS R2, [R2] ;  /* 0x0000000002029984 */ /* 0x000e240000000800 */
[----:B0-----:R-:W-:-:S05]  /*01a0*/  @!P1 FADD R4, R2, R3 ;  /* 0x0000000302049221 */ /* 0x001fca0000000000 */
[----:B------:R1:W-:Y:S01]  /*01b0*/  @!P1 STS [R5], R4 ;  /* 0x0000000405009388 */ /* 0x0003e20000000800 */
[----:B------:R-:W-:Y:S01]  /*01c0*/  BAR.SYNC.DEFER_BLOCKING 0x0 ;  /* 0x0000000000007b1d */ /* 0x000fe20000010000 */
[----:B------:R-:W-:Y:S01]  /*01d0*/  ISETP.GT.U32.AND P1, PT, R0, 0x3, PT ;  /* 0x000000030000780c */ /* 0x000fe20003f24070 */
[----:B------:R-:W-:-:S12]  /*01e0*/  IMAD.MOV.U32 R0, RZ, RZ, R6 ;  /* 0x000000ffff007224 */ /* 0x000fd800078e0006 */
[----:B-1----:R-:W-:Y:S05]  /*01f0*/  @P1 BRA `(.L_x_1) ;  /* 0xfffffffc00d41947 */ /* 0x002fea000383ffff */
.L_x_0:
[----:B------:R-:W-:Y:S05]  /*0200*/  @P0 EXIT ;  /* 0x000000000000094d */ /* 0x000fea0003800000 */
[----:B------:R-:W1:Y:S01]  /*0210*/  S2UR UR5, SR_CgaCtaId ;  /* 0x00000000000579c3 */ /* 0x000e620000008800 */
[----:B------:R-:W-:Y:S02]  /*0220*/  UMOV UR4, 0x400 ;  /* 0x0000040000047882 */ /* 0x000fe40000000000 */
[----:B-1----:R-:W-:Y:S01]  /*0230*/  ULEA UR4, UR5, UR4, 0x18 ;  /* 0x0000000405047291 */ /* 0x002fe2000f8ec0ff */
[----:B------:R-:W1:Y:S08]  /*0240*/  LDCU UR5, c[0x0][0x390] ;  /* 0x00007200ff0577ac */ /* 0x000e700008000800 */
[----:B------:R-:W2:Y:S01]  /*0250*/  LDS R0, [UR4] ;  /* 0x00000004ff007984 */ /* 0x000ea20008000800 */
[----:B-1----:R-:W-:-:S04]  /*0260*/  I2FP.F32.S32 R3, UR5 ;  /* 0x0000000500037c45 */ /* 0x002fc80008201400 */
[----:B------:R-:W0:Y:S02]  /*0270*/  MUFU.RCP R2, R3 ;  /* 0x0000000300027308 */ /* 0x000e240000001000 */
[----:B0-----:R-:W-:-:S04]  /*0280*/  FFMA R5, -R3, R2, 1 ;  /* 0x3f80000003057423 */ /* 0x001fc80000000102 */
[----:B------:R-:W-:Y:S02]  /*0290*/  FFMA R5, R2, R5, R2 ;  /* 0x0000000502057223 */ /* 0x000fe40000000002 */
[----:B--2---:R-:W0:Y:S02]  /*02a0*/  FCHK P0, R0, R3 ;  /* 0x0000000300007302 */ /* 0x004e240000000000 */
[----:B------:R-:W-:-:S04]  /*02b0*/  FFMA R2, R0, R5, RZ ;  /* 0x0000000500027223 */ /* 0x000fc800000000ff */
[----:B------:R-:W-:-:S04]  /*02c0*/  FFMA R4, -R3, R2, R0 ;  /* 0x0000000203047223 */ /* 0x000fc80000000100 */
[----:B------:R-:W-:Y:S01]  /*02d0*/  FFMA R5, R5, R4, R2 ;  /* 0x0000000405057223 */ /* 0x000fe20000000002 */
[----:B0-----:R-:W-:Y:S06]  /*02e0*/  @!P0 BRA `(.L_x_2) ;  /* 0x0000000000088947 */ /* 0x001fec0003800000 */
[----:B------:R-:W-:-:S07]  /*02f0*/  MOV R2, 0x310 ;  /* 0x0000031000027802 */ /* 0x000fce0000000f00 */
[----:B------:R-:W-:Y:S05]  /*0300*/  CALL.REL.NOINC `($__internal_0_$__cuda_sm3x_div_rn_noftz_f32_slowpath) ;  /* 0x00000000000c7944 */ /* 0x000fea0003c00000 */
.L_x_2:
[----:B------:R-:W0:Y:S02]  /*0310*/  LDC.64 R2, c[0x0][0x388] ;  /* 0x0000e200ff027b82 */ /* 0x000e240000000a00 */
[----:B0-----:R-:W-:Y:S01]  /*0320*/  REDG.E.ADD.F32.FTZ.RN.STRONG.GPU desc[UR6][R2.64], R5 ;  /* 0x00000005020079a6 */ /* 0x001fe2000c12f306 */
[----:B------:R-:W-:Y:S05]  /*0330*/  EXIT ;  /* 0x000000000000794d */ /* 0x000fea0003800000 */
        .weak           $__internal_0_$__cuda_sm3x_div_rn_noftz_f32_slowpath
        .type           $__internal_0_$__cuda_sm3x_div_rn_noftz_f32_slowpath,@function
        .size           $__internal_0_$__cuda_sm3x_div_rn_noftz_f32_slowpath,(.L_x_13 - $__internal_0_$__cuda_sm3x_div_rn_noftz_f32_slowpath)
$__internal_0_$__cuda_sm3x_div_rn_noftz_f32_slowpath:
[--C-:B------:R-:W-:Y:S01]  /*0340*/  SHF.R.U32.HI R5, RZ, 0x17, R3.reuse ;  /* 0x00000017ff057819 */ /* 0x100fe20000011603 */
[--C-:B------:R-:W-:Y:S01]  /*0350*/  IMAD.MOV.U32 R6, RZ, RZ, R0.reuse ;  /* 0x000000ffff067224 */ /* 0x100fe200078e0000 */
[----:B------:R-:W-:Y:S01]  /*0360*/  SHF.R.U32.HI R4, RZ, 0x17, R0 ;  /* 0x00000017ff047819 */ /* 0x000fe20000011600 */
[----:B------:R-:W-:Y:S01]  /*0370*/  IMAD.MOV.U32 R7, RZ, RZ, R3 ;  /* 0x000000ffff077224 */ /* 0x000fe200078e0003 */
[----:B------:R-:W-:Y:S02]  /*0380*/  LOP3.LUT R5, R5, 0xff, RZ, 0xc0, !PT ;  /* 0x000000ff05057812 */ /* 0x000fe400078ec0ff */
[----:B------:R-:W-:-:S03]  /*0390*/  LOP3.LUT R4, R4, 0xff, RZ, 0xc0, !PT ;  /* 0x000000ff04047812 */ /* 0x000fc600078ec0ff */
[----:B------:R-:W-:Y:S02]  /*03a0*/  VIADD R10, R5, 0xffffffff ;  /* 0xffffffff050a7836 */ /* 0x000fe40000000000 */
[----:B------:R-:W-:-:S03]  /*03b0*/  VIADD R9, R4, 0xffffffff ;  /* 0xffffffff04097836 */ /* 0x000fc60000000000 */
[----:B------:R-:W-:-:S04]  /*03c0*/  ISETP.GT.U32.AND P0, PT, R10, 0xfd, PT ;  /* 0x000000fd0a00780c */ /* 0x000fc80003f04070 */
[----:B------:R-:W-:-:S13]  /*03d0*/  ISETP.GT.U32.OR P0, PT, R9, 0xfd, P0 ;  /* 0x000000fd0900780c */ /* 0x000fda0000704470 */
[----:B------:R-:W-:Y:S01]  /*03e0*/  @!P0 IMAD.MOV.U32 R8, RZ, RZ, RZ ;  /* 0x000000ffff088224 */ /* 0x000fe200078e00ff */
[----:B------:R-:W-:Y:S06]  /*03f0*/  @!P0 BRA `(.L_x_3) ;  /* 0x00000000005c8947 */ /* 0x000fec0003800000 */
[----:B------:R-:W-:Y:S02]  /*0400*/  FSETP.GTU.FTZ.AND P0, PT, |R0|, +INF , PT ;  /* 0x7f8000000000780b */ /* 0x000fe40003f1c200 */
[----:B------:R-:W-:-:S04]  /*0410*/  FSETP.GTU.FTZ.AND P1, PT, |R3|, +INF , PT ;  /* 0x7f8000000300780b */ /* 0x000fc80003f3c200 */
[----:B------:R-:W-:-:S13]  /*0420*/  PLOP3.LUT P0, PT, P0, P1, PT, 0xf8, 0x8f ;  /* 0x00000000008f781c */ /* 0x000fda0000703f70 */
[----:B------:R-:W-:Y:S05]  /*0430*/  @P0 BRA `(.L_x_4) ;  /* 0x0000000400440947 */ /* 0x000fea0003800000 */
[----:B------:R-:W-:-:S13]  /*0440*/  LOP3.LUT P0, RZ, R7, 0x7fffffff, R6, 0xc8, !PT ;  /* 0x7fffffff07ff7812 */ /* 0x000fda000780c806 */
[----:B------:R-:W-:Y:S05]  /*0450*/  @!P0 BRA `(.L_x_5) ;  /* 0x0000000400348947 */ /* 0x000fea0003800000 */
[C---:B------:R-:W-:Y:S02]  /*0460*/  FSETP.NEU.FTZ.AND P2, PT, |R0|.reuse, +INF , PT ;  /* 0x7f8000000000780b */ /* 0x040fe40003f5d200 */
[----:B------:R-:W-:Y:S02]  /*0470*/  FSETP.NEU.FTZ.AND P1, PT, |R3|, +INF , PT ;  /* 0x7f8000000300780b */ /* 0x000fe40003f3d200 */
[----:B------:R-:W-:-:S11]  /*0480*/  FSETP.NEU.FTZ.AND P0, PT, |R0|, +INF , PT ;  /* 0x7f8000000000780b */ /* 0x000fd60003f1d200 */
[----:B------:R-:W-:Y:S05]  /*0490*/  @!P1 BRA !P2, `(.L_x_5) ;  /* 0x0000000400249947 */ /* 0x000fea0005000000 */
[----:B------:R-:W-:-:S04]  /*04a0*/  LOP3.LUT P2, RZ, R6, 0x7fffffff, RZ, 0xc0, !PT ;  /* 0x7fffffff06ff7812 */ /* 0x000fc8000784c0ff */
[----:B------:R-:W-:-:S13]  /*04b0*/  PLOP3.LUT P1, PT, P1, P2, PT, 0x2f, 0xf2 ;  /* 0x0000000000f2781c */ /* 0x000fda0000f24577 */
[----:B------:R-:W-:Y:S05]  /*04c0*/  @P1 BRA `(.L_x_6) ;  /* 0x0000000400101947 */ /* 0x000fea0003800000 */
[----:B------:R-:W-:-:S04]  /*04d0*/  LOP3.LUT P1, RZ, R7, 0x7fffffff, RZ, 0xc0, !PT ;  /* 0x7fffffff07ff7812 */ /* 0x000fc8000782c0ff */
[----:B------:R-:W-:-:S13]  /*04e0*/  PLOP3.LUT P0, PT, P0, P1, PT, 0x2f, 0xf2 ;  /* 0x0000000000f2781c */ /* 0x000fda0000702577 */
[----:B------:R-:W-:Y:S05]  /*04f0*/  @P0 BRA `(.L_x_7) ;  /* 0x0000000000f80947 */ /* 0x000fea0003800000 */
[----:B------:R-:W-:Y:S02]  /*0500*/  ISETP.GE.AND P0, PT, R9, RZ, PT ;  /* 0x000000ff0900720c */ /* 0x000fe40003f06270 */
[----:B------:R-:W-:-:S11]  /*0510*/  ISETP.GE.AND P1, PT, R10, RZ, PT ;  /* 0x000000ff0a00720c */ /* 0x000fd60003f26270 */
[----:B------:R-:W-:Y:S02]  /*0520*/  @P0 IMAD.MOV.U32 R8, RZ, RZ, RZ ;  /* 0x000000ffff080224 */ /* 0x000fe400078e00ff */
[----:B------:R-:W-:Y:S01]  /*0530*/  @!P0 FFMA R6, R0, 1.84467440737095516160e+19, RZ ;  /* 0x5f80000000068823 */ /* 0x000fe200000000ff */
[----:B------:R-:W-:Y:S02]  /*0540*/  @!P0 IMAD.MOV.U32 R8, RZ, RZ, -0x40 ;  /* 0xffffffc0ff088424 */ /* 0x000fe400078e00ff */
[----:B------:R-:W-:Y:S02]  /*0550*/  @!P1 FFMA R7, R3, 1.84467440737095516160e+19, RZ ;  /* 0x5f80000003079823 */ /* 0x000fe400000000ff */
[----:B------:R-:W-:-:S07]  /*0560*/  @!P1 VIADD R8, R8, 0x40 ;  /* 0x0000004008089836 */ /* 0x000fce0000000000 */
.L_x_3:
[----:B------:R-:W-:Y:S01]  /*0570*/  LEA R0, R5, 0xc0800000, 0x17 ;  /* 0xc080000005007811 */ /* 0x000fe200078eb8ff */
[----:B------:R-:W-:-:S04]  /*0580*/  VIADD R4, R4, 0xffffff81 ;  /* 0xffffff8104047836 */ /* 0x000fc80000000000 */
[----:B------:R-:W-:Y:S01]  /*0590*/  IMAD.IADD R7, R7, 0x1, -R0 ;  /* 0x0000000107077824 */ /* 0x000fe200078e0a00 */
[C---:B------:R-:W-:Y:S01]  /*05a0*/  IADD3 R5, PT, PT, R4.reuse, 0x7f, -R5 ;  /* 0x0000007f04057810 */ /* 0x040fe20007ffe805 */
[----:B------:R-:W-:Y:S02]  /*05b0*/  IMAD R0, R4, -0x800000, R6 ;  /* 0xff80000004007824 */ /* 0x000fe400078e0206 */
[----:B------:R-:W0:Y:S01]  /*05c0*/  MUFU.RCP R3, R7 ;  /* 0x0000000700037308 */ /* 0x000e220000001000 */
[----:B------:R-:W-:Y:S01]  /*05d0*/  FADD.FTZ R9, -R7, -RZ ;  /* 0x800000ff07097221 */ /* 0x000fe20000010100 */
[----:B------:R-:W-:-:S03]  /*05e0*/  IMAD.IADD R5, R5, 0x1, R8 ;  /* 0x0000000105057824 */ /* 0x000fc600078e0208 */
[----:B0-----:R-:W-:-:S04]  /*05f0*/  FFMA R10, R3, R9, 1 ;  /* 0x3f800000030a7423 */ /* 0x001fc80000000009 */
[----:B------:R-:W-:-:S04]  /*0600*/  FFMA R10, R3, R10, R3 ;  /* 0x0000000a030a7223 */ /* 0x000fc80000000003 */
[----:B------:R-:W-:-:S04]  /*0610*/  FFMA R3, R0, R10, RZ ;  /* 0x0000000a00037223 */ /* 0x000fc800000000ff */
[----:B------:R-:W-:-:S04]  /*0620*/  FFMA R6, R9, R3, R0 ;  /* 0x0000000309067223 */ /* 0x000fc80000000000 */
[----:B------:R-:W-:-:S04]  /*0630*/  FFMA R11, R10, R6, R3 ;  /* 0x000000060a0b7223 */ /* 0x000fc80000000003 */
[----:B------:R-:W-:-:S04]  /*0640*/  FFMA R6, R9, R11, R0 ;  /* 0x0000000b09067223 */ /* 0x000fc80000000000 */
[----:B------:R-:W-:-:S05]  /*0650*/  FFMA R3, R10, R6, R11 ;  /* 0x000000060a037223 */ /* 0x000fca000000000b */
[----:B------:R-:W-:-:S04]  /*0660*/  SHF.R.U32.HI R0, RZ, 0x17, R3 ;  /* 0x00000017ff007819 */ /* 0x000fc80000011603 */
[----:B------:R-:W-:-:S05]  /*0670*/  LOP3.LUT R0, R0, 0xff, RZ, 0xc0, !PT ;  /* 0x000000ff00007812 */ /* 0x000fca00078ec0ff */
[----:B------:R-:W-:-:S04]  /*0680*/  IMAD.IADD R8, R0, 0x1, R5 ;  /* 0x0000000100087824 */ /* 0x000fc800078e0205 */
[----:B------:R-:W-:-:S05]  /*0690*/  VIADD R0, R8, 0xffffffff ;  /* 0xffffffff08007836 */ /* 0x000fca0000000000 */
[----:B------:R-:W-:-:S13]  /*06a0*/  ISETP.GE.U32.AND P0, PT, R0, 0xfe, PT ;  /* 0x000000fe0000780c */ /* 0x000fda0003f06070 */
[----:B------:R-:W-:Y:S05]  /*06b0*/  @!P0 BRA `(.L_x_8) ;  /* 0x0000000000808947 */ /* 0x000fea0003800000 */
[----:B------:R-:W-:-:S13]  /*06c0*/  ISETP.GT.AND P0, PT, R8, 0xfe, PT ;  /* 0x000000fe0800780c */ /* 0x000fda0003f04270 */
[----:B------:R-:W-:Y:S05]  /*06d0*/  @P0 BRA `(.L_x_9) ;  /* 0x00000000006c0947 */ /* 0x000fea0003800000 */
[----:B------:R-:W-:-:S13]  /*06e0*/  ISETP.GE.AND P0, PT, R8, 0x1, PT ;  /* 0x000000010800780c */ /* 0x000fda0003f06270 */
[----:B------:R-:W-:Y:S05]  /*06f0*/  @P0 BRA `(.L_x_10) ;  /* 0x0000000000980947 */ /* 0x000fea0003800000 */
[----:B------:R-:W-:Y:S02]  /*0700*/  ISETP.GE.AND P0, PT, R8, -0x18, PT ;  /* 0xffffffe80800780c */ /* 0x000fe40003f06270 */
[----:B------:R-:W-:-:S11]  /*0710*/  LOP3.LUT R3, R3, 0x80000000, RZ, 0xc0, !PT ;  /* 0x8000000003037812 */ /* 0x000fd600078ec0ff */
[----:B------:R-:W-:Y:S05]  /*0720*/  @!P0 BRA `(.L_x_10) ;  /* 0x00000000008c8947 */ /* 0x000fea0003800000 */
[-CC-:B------:R-:W-:Y:S01]  /*0730*/  FFMA.RZ R0, R10, R6.reuse, R11.reuse ;  /* 0x000000060a007223 */ /* 0x180fe2000000c00b */
[----:B------:R-:W-:Y:S02]  /*0740*/  VIADD R7, R8, 0x20 ;  /* 0x0000002008077836 */ /* 0x000fe40000000000 */
[-CC-:B------:R-:W-:Y:S01]  /*0750*/  FFMA.RM R5, R10, R6.reuse, R11.reuse ;  /* 0x000000060a057223 */ /* 0x180fe2000000400b */
[----:B------:R-:W-:Y:S02]  /*0760*/  ISETP.NE.AND P2, PT, R8, RZ, PT ;  /* 0x000000ff0800720c */ /* 0x000fe40003f45270 */
[----:B------:R-:W-:Y:S01]  /*0770*/  LOP3.LUT R4, R0, 0x7fffff, RZ, 0xc0, !PT ;  /* 0x007fffff00047812 */ /* 0x000fe200078ec0ff */
[----:B------:R-:W-:Y:S01]  /*0780*/  FFMA.RP R0, R10, R6, R11 ;  /* 0x000000060a007223 */ /* 0x000fe2000000800b */
[----:B------:R-:W-:Y:S01]  /*0790*/  IMAD.MOV R6, RZ, RZ, -R8 ;  /* 0x000000ffff067224 */ /* 0x000fe200078e0a08 */
[----:B------:R-:W-:Y:S02]  /*07a0*/  ISETP.NE.AND P1, PT, R8, RZ, PT ;  /* 0x000000ff0800720c */ /* 0x000fe40003f25270 */
[----:B------:R-:W-:-:S02]  /*07b0*/  LOP3.LUT R4, R4, 0x800000, RZ, 0xfc, !PT ;  /* 0x0080000004047812 */ /* 0x000fc400078efcff */
[----:B------:R-:W-:Y:S02]  /*07c0*/  FSETP.NEU.FTZ.AND P0, PT, R0, R5, PT ;  /* 0x000000050000720b */ /* 0x000fe40003f1d000 */
[----:B------:R-:W-:Y:S02]  /*07d0*/  SHF.L.U32 R7, R4, R7, RZ ;  /* 0x0000000704077219 */ /* 0x000fe400000006ff */
[----:B------:R-:W-:Y:S02]  /*07e0*/  SEL R5, R6, RZ, P2 ;  /* 0x000000ff06057207 */ /* 0x000fe40001000000 */
[----:B------:R-:W-:Y:S02]  /*07f0*/  ISETP.NE.AND P1, PT, R7, RZ, P1 ;  /* 0x000000ff0700720c */ /* 0x000fe40000f25270 */
[----:B------:R-:W-:Y:S02]  /*0800*/  SHF.R.U32.HI R5, RZ, R5, R4 ;  /* 0x00000005ff057219 */ /* 0x000fe40000011604 */
[----:B------:R-:W-:-:S02]  /*0810*/  PLOP3.LUT P0, PT, P0, P1, PT, 0xf8, 0x8f ;  /* 0x00000000008f781c */ /* 0x000fc40000703f70 */
[----:B------:R-:W-:Y:S02]  /*0820*/  SHF.R.U32.HI R7, RZ, 0x1, R5 ;  /* 0x00000001ff077819 */ /* 0x000fe40000011605 */
[----:B------:R-:W-:-:S04]  /*0830*/  SEL R0, RZ, 0x1, !P0 ;  /* 0x00000001ff007807 */ /* 0x000fc80004000000 */
[----:B------:R-:W-:-:S04]  /*0840*/  LOP3.LUT R0, R0, 0x1, R7, 0xf8, !PT ;  /* 0x0000000100007812 */ /* 0x000fc800078ef807 */
[----:B------:R-:W-:-:S05]  /*0850*/  LOP3.LUT R0, R0, R5, RZ, 0xc0, !PT ;  /* 0x0000000500007212 */ /* 0x000fca00078ec0ff */
[----:B------:R-:W-:-:S05]  /*0860*/  IMAD.IADD R0, R7, 0x1, R0 ;  /* 0x0000000107007824 */ /* 0x000fca00078e0200 */
[----:B------:R-:W-:Y:S01]  /*0870*/  LOP3.LUT R3, R0, R3, RZ, 0xfc, !PT ;  /* 0x0000000300037212 */ /* 0x000fe200078efcff */
[----:B------:R-:W-:Y:S06]  /*0880*/  BRA `(.L_x_10) ;  /* 0x0000000000347947 */ /* 0x000fec0003800000 */
.L_x_9:
[----:B------:R-:W-:-:S04]  /*0890*/  LOP3.LUT R3, R3, 0x80000000, RZ, 0xc0, !PT ;  /* 0x8000000003037812 */ /* 0x000fc800078ec0ff */
[----:B------:R-:W-:Y:S01]  /*08a0*/  LOP3.LUT R3, R3, 0x7f800000, RZ, 0xfc, !PT ;  /* 0x7f80000003037812 */ /* 0x000fe200078efcff */
[----:B------:R-:W-:Y:S06]  /*08b0*/  BRA `(.L_x_10) ;  /* 0x0000000000287947 */ /* 0x000fec0003800000 */
.L_x_8:
[----:B------:R-:W-:Y:S01]  /*08c0*/  IMAD R3, R5, 0x800000, R3 ;  /* 0x0080000005037824 */ /* 0x000fe200078e0203 */
[----:B------:R-:W-:Y:S06]  /*08d0*/  BRA `(.L_x_10) ;  /* 0x0000000000207947 */ /* 0x000fec0003800000 */
.L_x_7:
[----:B------:R-:W-:-:S04]  /*08e0*/  LOP3.LUT R3, R7, 0x80000000, R6, 0x48, !PT ;  /* 0x8000000007037812 */ /* 0x000fc800078e4806 */
[----:B------:R-:W-:Y:S01]  /*08f0*/  LOP3.LUT R3, R3, 0x7f800000, RZ, 0xfc, !PT ;  /* 0x7f80000003037812 */ /* 0x000fe200078efcff */
[----:B------:R-:W-:Y:S06]  /*0900*/  BRA `(.L_x_10) ;  /* 0x0000000000147947 */ /* 0x000fec0003800000 */
.L_x_6:
[----:B------:R-:W-:Y:S01]  /*0910*/  LOP3.LUT R3, R7, 0x80000000, R6, 0x48, !PT ;  /* 0x8000000007037812 */ /* 0x000fe200078e4806 */
[----:B------:R-:W-:Y:S06]  /*0920*/  BRA `(.L_x_10) ;  /* 0x00000000000c7947 */ /* 0x000fec0003800000 */
.L_x_5:
[----:B------:R-:W0:Y:S01]  /*0930*/  MUFU.RSQ R3, -QNAN ;  /* 0xffc0000000037908 */ /* 0x000e220000001400 */
[----:B------:R-:W-:Y:S05]  /*0940*/  BRA `(.L_x_10) ;  /* 0x0000000000047947 */ /* 0x000fea0003800000 */
.L_x_4:
[----:B------:R-:W-:-:S07]  /*0950*/  FADD.FTZ R3, R0, R3 ;  /* 0x0000000300037221 */ /* 0x000fce0000010000 */
.L_x_10:
[----:B0-----:R-:W-:Y:S02]  /*0960*/  IMAD.MOV.U32 R5, RZ, RZ, R3 ;  /* 0x000000ffff057224 */ /* 0x001fe400078e0003 */
[----:B------:R-:W-:-:S04]  /*0970*/  IMAD.MOV.U32 R3, RZ, RZ, 0x0 ;  /* 0x00000000ff037424 */ /* 0x000fc800078e00ff */
[----:B------:R-:W-:Y:S05]  /*0980*/  RET.REL.NODEC R2 `(_Z9reduceSumPfS_i) ;  /* 0xfffffff4029c7950 */ /* 0x000fea0003c3ffff */
.L_x_11:
[----:B------:R-:W-:-:S00]  /*0990*/  BRA `(.L_x_11) ;  /* 0xfffffffc00fc7947 */ /* 0x000fc0000383ffff */
[----:B------:R-:W-:-:S00]  /*09a0*/  NOP ;  /* 0x0000000000007918 */ /* 0x000fc00000000000 */
        /* <DEDUP_REMOVED lines=13> */
.L_x_13:


//--------------------- .text._Z9mseKernelPfS_S_i --------------------------
	.section	.text._Z9mseKernelPfS_S_i,"ax",@progbits
	.align	128
        .global         _Z9mseKernelPfS_S_i
        .type           _Z9mseKernelPfS_S_i,@function
        .size           _Z9mseKernelPfS_S_i,(.L_x_15 - _Z9mseKernelPfS_S_i)
        .other          _Z9mseKernelPfS_S_i,@"STO_CUDA_ENTRY STV_DEFAULT"
_Z9mseKernelPfS_S_i:
.text._Z9mseKernelPfS_S_i:
[----:B------:R-:W-:Y:S01]  /*0000*/  LDC R1, c[0x0][0x37c] ;  /* 0x0000df00ff017b82 */ /* 0x000fe20000000800 */
[----:B------:R-:W0:Y:S07]  /*0010*/  S2R R0, SR_TID.X ;  /* 0x0000000000007919 */ /* 0x000e2e0000002100 */
[----:B------:R-:W0:Y:S01]  /*0020*/  S2UR UR4, SR_CTAID.X ;  /* 0x00000000000479c3 */ /* 0x000e220000002500 */
[----:B------:R-:W1:Y:S07]  /*0030*/  LDCU UR5, c[0x0][0x398] ;  /* 0x00007300ff0577ac */ /* 0x000e6e0008000800 */
[----:B------:R-:W0:Y:S02]  /*0040*/  LDC R9, c[0x0][0x360] ;  /* 0x0000d800ff097b82 */ /* 0x000e240000000800 */
[----:B0-----:R-:W-:-:S05]  /*0050*/  IMAD R9, R9, UR4, R0 ;  /* 0x0000000409097c24 */ /* 0x001fca000f8e0200 */
[----:B-1----:R-:W-:-:S13]  /*0060*/  ISETP.GE.AND P0, PT, R9, UR5, PT ;  /* 0x0000000509007c0c */ /* 0x002fda000bf06270 */
[----:B------:R-:W-:Y:S05]  /*0070*/  @P0 EXIT ;  /* 0x000000000000094d */ /* 0x000fea0003800000 */
[----:B------:R-:W0:Y:S01]  /*0080*/  LDC.64 R2, c[0x0][0x380] ;  /* 0x0000e000ff027b82 */ /* 0x000e220000000a00 */
[----:B------:R-:W1:Y:S07]  /*0090*/  LDCU.64 UR4, c[0x0][0x358] ;  /* 0x00006b00ff0477ac */ /* 0x000e6e0008000a00 */
[----:B------:R-:W2:Y:S08]  /*00a0*/  LDC.64 R4, c[0x0][0x388] ;  /* 0x0000e200ff047b82 */ /* 0x000eb00000000a00 */
[----:B------:R-:W3:Y:S01]  /*00b0*/  LDC.64 R6, c[0x0][0x390] ;  /* 0x0000e400ff067b82 */ /* 0x000ee20000000a00 */
[----:B0-----:R-:W-:-:S06]  /*00c0*/  IMAD.WIDE R2, R9, 0x4, R2 ;  /* 0x0000000409027825 */ /* 0x001fcc00078e0202 */
[----:B-1----:R-:W4:Y:S01]  /*00d0*/  LDG.E R2, desc[UR4][R2.64] ;  /* 0x0000000402027981 */ /* 0x002f22000c1e1900 */
[----:B--2---:R-:W-:-:S06]  /*00e0*/  IMAD.WIDE R4, R9, 0x4, R4 ;  /* 0x0000000409047825 */ /* 0x004fcc00078e0204 */
[----:B------:R-:W4:Y:S01]  /*00f0*/  LDG.E R5, desc[UR4][R4.64] ;  /* 0x0000000404057981 */ /* 0x000f22000c1e1900 */
[----:B---3--:R-:W-:-:S04]  /*0100*/  IMAD.WIDE R6, R9, 0x4, R6 ;  /* 0x0000000409067825 */ /* 0x008fc800078e0206 */
[----:B----4-:R-:W-:-:S04]  /*0110*/  FADD R0, R2, -R5 ;  /* 0x8000000502007221 */ /* 0x010fc80000000000 */
[----:B------:R-:W-:-:S05]  /*0120*/  FMUL R9, R0, R0 ;  /* 0x0000000000097220 */ /* 0x000fca0000400000 */
[----:B------:R-:W-:Y:S01]  /*0130*/  STG.E desc[UR4][R6.64], R9 ;  /* 0x0000000906007986 */ /* 0x000fe2000c101904 */
[----:B------:R-:W-:Y:S05]  /*0140*/  EXIT ;  /* 0x000000000000794d */ /* 0x000fea0003800000 */
.L_x_12:
        /* <DEDUP_REMOVED lines=11> */
.L_x_15:


//--------------------- .nv.shared._Z9reduceSumPfS_i --------------------------
	.section	.nv.shared._Z9reduceSumPfS_i,"aw",@nobits
	.sectionflags	@""
	.align	16
	.zero		1024


//--------------------- .nv.shared.reserved.0     --------------------------
	.section	.nv.shared.reserved.0,"aw",@nobits
	.weak		__nv_reservedSMEM_offset_0_alias
	.size		__nv_reservedSMEM_offset_0_alias, 0, 64
	.other		__nv_reservedSMEM_offset_0_alias,@"STO_CUDA_RESERVED_SHARED STV_DEFAULT"
__nv_reservedSMEM_offset_0_alias:
	.zero		0
	.zero		64


//--------------------- .nv.shared._Z9mseKernelPfS_S_i --------------------------
	.section	.nv.shared._Z9mseKernelPfS_S_i,"aw",@nobits
	.sectionflags	@""
	.align	16
	.zero		1024


//--------------------- .nv.constant0._Z9reduceSumPfS_i --------------------------
	.section	.nv.constant0._Z9reduceSumPfS_i,"a",@progbits
	.sectionflags	@""
	.align	4
.nv.constant0._Z9reduceSumPfS_i:
	.zero		916


//--------------------- .nv.constant0._Z9mseKernelPfS_S_i --------------------------
	.section	.nv.constant0._Z9mseKernelPfS_S_i,"a",@progbits
	.sectionflags	@""
	.align	4
.nv.constant0._Z9mseKernelPfS_S_i:
	.zero		924


//--------------------- SYMBOLS --------------------------

	.type		.nv.reservedSmem.offset0,@object
	.size		.nv.reservedSmem.offset0,0x4
	.type		.nv.reservedSmem.cap,@object
	.size		.nv.reservedSmem.cap,0x4
